//
// Generated by NVIDIA NVVM Compiler
//
// Compiler Build ID: CL-36424714
// Cuda compilation tools, release 13.0, V13.0.88
// Based on NVVM 20.0.0
//

.version 9.0
.target sm_100
.address_size 64

	// .globl	_Z23compute_mean_var_kernelPKfPfS1_iiii
.extern .shared .align 16 .b8 shared_data[];

.visible .entry _Z23compute_mean_var_kernelPKfPfS1_iiii(
	.param .u64 .ptr .align 1 _Z23compute_mean_var_kernelPKfPfS1_iiii_param_0,
	.param .u64 .ptr .align 1 _Z23compute_mean_var_kernelPKfPfS1_iiii_param_1,
	.param .u64 .ptr .align 1 _Z23compute_mean_var_kernelPKfPfS1_iiii_param_2,
	.param .u32 _Z23compute_mean_var_kernelPKfPfS1_iiii_param_3,
	.param .u32 _Z23compute_mean_var_kernelPKfPfS1_iiii_param_4,
	.param .u32 _Z23compute_mean_var_kernelPKfPfS1_iiii_param_5,
	.param .u32 _Z23compute_mean_var_kernelPKfPfS1_iiii_param_6
)
{
	.reg .pred 	%p<11>;
	.reg .b32 	%r<52>;
	.reg .b32 	%f<53>;
	.reg .b64 	%rd<18>;

	ld.param.u64 	%rd4, [_Z23compute_mean_var_kernelPKfPfS1_iiii_param_0];
	ld.param.u64 	%rd2, [_Z23compute_mean_var_kernelPKfPfS1_iiii_param_1];
	ld.param.u64 	%rd3, [_Z23compute_mean_var_kernelPKfPfS1_iiii_param_2];
	ld.param.u32 	%r24, [_Z23compute_mean_var_kernelPKfPfS1_iiii_param_4];
	ld.param.u32 	%r25, [_Z23compute_mean_var_kernelPKfPfS1_iiii_param_5];
	ld.param.u32 	%r26, [_Z23compute_mean_var_kernelPKfPfS1_iiii_param_6];
	cvta.to.global.u64 	%rd1, %rd4;
	mov.u32 	%r1, %ctaid.x;
	mov.u32 	%r2, %ctaid.y;
	mul.lo.s32 	%r3, %r26, %r25;
	mov.u32 	%r51, %ntid.x;
	mov.u32 	%r5, %tid.x;
	setp.ge.s32 	%p1, %r5, %r3;
	mov.f32 	%f51, 0f00000000;
	mov.f32 	%f52, %f51;
	@%p1 bra 	$L__BB0_7;
	mad.lo.s32 	%r27, %r24, %r1, %r2;
	mul.lo.s32 	%r6, %r3, %r27;
	add.s32 	%r28, %r5, %r51;
	max.u32 	%r29, %r3, %r28;
	setp.lt.u32 	%p2, %r28, %r3;
	selp.u32 	%r30, 1, 0, %p2;
	add.s32 	%r31, %r28, %r30;
	sub.s32 	%r32, %r29, %r31;
	div.u32 	%r33, %r32, %r51;
	add.s32 	%r7, %r33, %r30;
	and.b32  	%r34, %r7, 3;
	setp.eq.s32 	%p3, %r34, 3;
	mov.f32 	%f52, 0f00000000;
	mov.u32 	%r49, %r5;
	mov.f32 	%f51, %f52;
	@%p3 bra 	$L__BB0_4;
	add.s32 	%r47, %r5, %r6;
	add.s32 	%r35, %r7, 1;
	and.b32  	%r36, %r35, 3;
	neg.s32 	%r46, %r36;
	mov.f32 	%f52, 0f00000000;
	mov.u32 	%r49, %r5;
$L__BB0_3:
	.pragma "nounroll";
	mul.wide.s32 	%rd5, %r47, 4;
	add.s64 	%rd6, %rd1, %rd5;
	ld.global.nc.f32 	%f19, [%rd6];
	add.f32 	%f51, %f51, %f19;
	fma.rn.f32 	%f52, %f19, %f19, %f52;
	add.s32 	%r49, %r49, %r51;
	add.s32 	%r47, %r47, %r51;
	add.s32 	%r46, %r46, 1;
	setp.ne.s32 	%p4, %r46, 0;
	@%p4 bra 	$L__BB0_3;
$L__BB0_4:
	setp.lt.u32 	%p5, %r7, 3;
	@%p5 bra 	$L__BB0_7;
	shl.b32 	%r38, %r51, 2;
	cvt.u64.u32 	%rd9, %r38;
$L__BB0_6:
	add.s32 	%r37, %r49, %r6;
	mul.wide.s32 	%rd7, %r37, 4;
	add.s64 	%rd8, %rd1, %rd7;
	ld.global.nc.f32 	%f20, [%rd8];
	add.f32 	%f21, %f51, %f20;
	fma.rn.f32 	%f22, %f20, %f20, %f52;
	add.s64 	%rd10, %rd8, %rd9;
	ld.global.nc.f32 	%f23, [%rd10];
	add.f32 	%f24, %f21, %f23;
	fma.rn.f32 	%f25, %f23, %f23, %f22;
	add.s64 	%rd11, %rd10, %rd9;
	ld.global.nc.f32 	%f26, [%rd11];
	add.f32 	%f27, %f24, %f26;
	fma.rn.f32 	%f28, %f26, %f26, %f25;
	add.s64 	%rd12, %rd11, %rd9;
	ld.global.nc.f32 	%f29, [%rd12];
	add.f32 	%f51, %f27, %f29;
	fma.rn.f32 	%f52, %f29, %f29, %f28;
	add.s32 	%r49, %r38, %r49;
	setp.lt.s32 	%p6, %r49, %r3;
	@%p6 bra 	$L__BB0_6;
$L__BB0_7:
	shl.b32 	%r39, %r51, 2;
	mov.u32 	%r40, shared_data;
	add.s32 	%r19, %r40, %r39;
	shl.b32 	%r41, %r5, 2;
	add.s32 	%r20, %r40, %r41;
	st.shared.f32 	[%r20], %f51;
	add.s32 	%r21, %r19, %r41;
	st.shared.f32 	[%r21], %f52;
	bar.sync 	0;
	setp.lt.u32 	%p7, %r51, 2;
	@%p7 bra 	$L__BB0_11;
$L__BB0_8:
	shr.u32 	%r23, %r51, 1;
	setp.ge.u32 	%p8, %r5, %r23;
	@%p8 bra 	$L__BB0_10;
	shl.b32 	%r42, %r23, 2;
	add.s32 	%r43, %r20, %r42;
	ld.shared.f32 	%f30, [%r43];
	ld.shared.f32 	%f31, [%r20];
	add.f32 	%f32, %f30, %f31;
	st.shared.f32 	[%r20], %f32;
	add.s32 	%r44, %r21, %r42;
	ld.shared.f32 	%f33, [%r44];
	ld.shared.f32 	%f34, [%r21];
	add.f32 	%f35, %f33, %f34;
	st.shared.f32 	[%r21], %f35;
$L__BB0_10:
	bar.sync 	0;
	setp.gt.u32 	%p9, %r51, 3;
	mov.u32 	%r51, %r23;
	@%p9 bra 	$L__BB0_8;
$L__BB0_11:
	setp.ne.s32 	%p10, %r5, 0;
	@%p10 bra 	$L__BB0_13;
	ld.shared.f32 	%f36, [shared_data];
	cvt.rn.f32.s32 	%f37, %r3;
	div.rn.f32 	%f38, %f36, %f37;
	ld.shared.f32 	%f39, [%r19];
	div.rn.f32 	%f40, %f39, %f37;
	mul.f32 	%f41, %f38, %f38;
	sub.f32 	%f42, %f40, %f41;
	mad.lo.s32 	%r45, %r24, %r1, %r2;
	cvta.to.global.u64 	%rd13, %rd2;
	mul.wide.s32 	%rd14, %r45, 4;
	add.s64 	%rd15, %rd13, %rd14;
	st.global.f32 	[%rd15], %f38;
	cvta.to.global.u64 	%rd16, %rd3;
	add.s64 	%rd17, %rd16, %rd14;
	st.global.f32 	[%rd17], %f42;
$L__BB0_13:
	ret;

}


// ===== COMPILED SASS (sm_100) =====

	.target	sm_100

	.elftype	@"ET_EXEC"


//--------------------- .note.nv.tkinfo           --------------------------
	.section	.note.nv.tkinfo,"",@"SHT_NOTE"
	.sectionflags	@"SHF_NOTE_NV_TKINFO"
	.tkinfo
        /*0018*/ 	.word	0x00000002
        /*0030*/ 	.string	""
        /*0030*/ 	.string	"ptxas"
        /*0030*/ 	.string	"Cuda compilation tools, release 13.0, V13.0.88"
        /*0030*/ 	.string	"Build cuda_13.0.r13.0/compiler.36424714_0"
        /*0030*/ 	.string	"-arch sm_100 -m 64 "



//--------------------- .note.nv.cuinfo           --------------------------
	.section	.note.nv.cuinfo,"",@"SHT_NOTE"
	.sectionflags	@"SHF_NOTE_NV_CUINFO"
        /*0018*/ 	.short	0x0002
        /*001a*/ 	.short	0x0064
        /*001c*/ 	.short	0x0082
	.zero		2


//--------------------- .nv.info                  --------------------------
	.section	.nv.info,"",@"SHT_CUDA_INFO"
	.align	4


	//----- nvinfo : EIATTR_REGCOUNT
	.align		4
        /*0000*/ 	.byte	0x04, 0x2f
        /*0002*/ 	.short	(.L_1 - .L_0)
	.align		4
.L_0:
        /*0004*/ 	.word	index@(_Z23compute_mean_var_kernelPKfPfS1_iiii)
        /*0008*/ 	.word	0x00000016


	//----- nvinfo : EIATTR_FRAME_SIZE
	.align		4
.L_1:
        /*000c*/ 	.byte	0x04, 0x11
        /*000e*/ 	.short	(.L_3 - .L_2)
	.align		4
.L_2:
        /*0010*/ 	.word	index@($__internal_0_$__cuda_sm3x_div_rn_noftz_f32_slowpath)
        /*0014*/ 	.word	0x00000000


	//----- nvinfo : EIATTR_FRAME_SIZE
	.align		4
.L_3:
        /*0018*/ 	.byte	0x04, 0x11
        /*001a*/ 	.short	(.L_5 - .L_4)
	.align		4
.L_4:
        /*001c*/ 	.word	index@(_Z23compute_mean_var_kernelPKfPfS1_iiii)
        /*0020*/ 	.word	0x00000000


	//----- nvinfo : EIATTR_MIN_STACK_SIZE
	.align		4
.L_5:
        /*0024*/ 	.byte	0x04, 0x12
        /*0026*/ 	.short	(.L_7 - .L_6)
	.align		4
.L_6:
        /*0028*/ 	.word	index@(_Z23compute_mean_var_kernelPKfPfS1_iiii)
        /*002c*/ 	.word	0x00000000
.L_7:


//--------------------- .nv.compat                --------------------------
	.section	.nv.compat,"",@"SHT_CUDA_COMPAT_INFO"
	.align	4
        /*0000*/ 	.byte	0x02, 0x09, 0x00, 0x00, 0x02, 0x02, 0x01, 0x00, 0x02, 0x05, 0x05, 0x00, 0x03, 0x07, 0x01, 0x01
        /*0010*/ 	.byte	0x02, 0x03, 0x00, 0x00, 0x02, 0x06, 0x01, 0x00, 0x04, 0x0b, 0x08, 0x00, 0x01, 0x00, 0x00, 0x00
        /*0020*/ 	.byte	0x00, 0x00, 0x00, 0x00


//--------------------- .nv.info._Z23compute_mean_var_kernelPKfPfS1_iiii --------------------------
	.section	.nv.info._Z23compute_mean_var_kernelPKfPfS1_iiii,"",@"SHT_CUDA_INFO"
	.sectionflags	@""
	.align	4


	//----- nvinfo : EIATTR_CUDA_API_VERSION
	.align		4
        /*0000*/ 	.byte	0x04, 0x37
        /*0002*/ 	.short	(.L_9 - .L_8)
.L_8:
        /*0004*/ 	.word	0x00000082


	//----- nvinfo : EIATTR_KPARAM_INFO
	.align		4
.L_9:
        /*0008*/ 	.byte	0x04, 0x17
        /*000a*/ 	.short	(.L_11 - .L_10)
.L_10:
        /*000c*/ 	.word	0x00000000
        /*0010*/ 	.short	0x0006
        /*0012*/ 	.short	0x0024
        /*0014*/ 	.byte	0x00, 0xf0, 0x11, 0x00


	//----- nvinfo : EIATTR_KPARAM_INFO
	.align		4
.L_11:
        /*0018*/ 	.byte	0x04, 0x17
        /*001a*/ 	.short	(.L_13 - .L_12)
.L_12:
        /*001c*/ 	.word	0x00000000
        /*0020*/ 	.short	0x0005
        /*0022*/ 	.short	0x0020
        /*0024*/ 	.byte	0x00, 0xf0, 0x11, 0x00


	//----- nvinfo : EIATTR_KPARAM_INFO
	.align		4
.L_13:
        /*0028*/ 	.byte	0x04, 0x17
        /*002a*/ 	.short	(.L_15 - .L_14)
.L_14:
        /*002c*/ 	.word	0x00000000
        /*0030*/ 	.short	0x0004
        /*0032*/ 	.short	0x001c
        /*0034*/ 	.byte	0x00, 0xf0, 0x11, 0x00


	//----- nvinfo : EIATTR_KPARAM_INFO
	.align		4
.L_15:
        /*0038*/ 	.byte	0x04, 0x17
        /*003a*/ 	.short	(.L_17 - .L_16)
.L_16:
        /*003c*/ 	.word	0x00000000
        /*0040*/ 	.short	0x0003
        /*0042*/ 	.short	0x0018
        /*0044*/ 	.byte	0x00, 0xf0, 0x11, 0x00


	//----- nvinfo : EIATTR_KPARAM_INFO
	.align		4
.L_17:
        /*0048*/ 	.byte	0x04, 0x17
        /*004a*/ 	.short	(.L_19 - .L_18)
.L_18:
        /*004c*/ 	.word	0x00000000
        /*0050*/ 	.short	0x0002
        /*0052*/ 	.short	0x0010
        /*0054*/ 	.byte	0x00, 0xf5, 0x21, 0x00


	//----- nvinfo : EIATTR_KPARAM_INFO
	.align		4
.L_19:
        /*0058*/ 	.byte	0x04, 0x17
        /*005a*/ 	.short	(.L_21 - .L_20)
.L_20:
        /*005c*/ 	.word	0x00000000
        /*0060*/ 	.short	0x0001
        /*0062*/ 	.short	0x0008
        /*0064*/ 	.byte	0x00, 0xf5, 0x21, 0x00


	//----- nvinfo : EIATTR_KPARAM_INFO
	.align		4
.L_21:
        /*0068*/ 	.byte	0x04, 0x17
        /*006a*/ 	.short	(.L_23 - .L_22)
.L_22:
        /*006c*/ 	.word	0x00000000
        /*0070*/ 	.short	0x0000
        /*0072*/ 	.short	0x0000
        /*0074*/ 	.byte	0x00, 0xf5, 0x21, 0x00


	//----- nvinfo : EIATTR_SPARSE_MMA_MASK
	.align		4
.L_23:
        /*0078*/ 	.byte	0x03, 0x50
        /*007a*/ 	.short	0x0000


	//----- nvinfo : EIATTR_MAXREG_COUNT
	.align		4
        /*007c*/ 	.byte	0x03, 0x1b
        /*007e*/ 	.short	0x00ff


	//----- nvinfo : EIATTR_NUM_BARRIERS
	.align		4
        /*0080*/ 	.byte	0x02, 0x4c
        /*0082*/ 	.byte	0x01
	.zero		1


	//----- nvinfo : EIATTR_MERCURY_ISA_VERSION
	.align		4
        /*0084*/ 	.byte	0x03, 0x5f
        /*0086*/ 	.short	0x0101


	//----- nvinfo : EIATTR_VRC_CTA_INIT_COUNT
	.align		4
        /*0088*/ 	.byte	0x02, 0x4a
	.zero		1
	.zero		1


	//----- nvinfo : EIATTR_EXIT_INSTR_OFFSETS
	.align		4
        /*008c*/ 	.byte	0x04, 0x1c
        /*008e*/ 	.short	(.L_25 - .L_24)


	//   ....[0]....
.L_24:
        /*0090*/ 	.word	0x000007b0


	//   ....[1]....
        /*0094*/ 	.word	0x00000a20


	//----- nvinfo : EIATTR_CRS_STACK_SIZE
	.align		4
.L_25:
        /*0098*/ 	.byte	0x04, 0x1e
        /*009a*/ 	.short	(.L_27 - .L_26)
.L_26:
        /*009c*/ 	.word	0x00000000


	//----- nvinfo : EIATTR_CBANK_PARAM_SIZE
	.align		4
.L_27:
        /*00a0*/ 	.byte	0x03, 0x19
        /*00a2*/ 	.short	0x0028


	//----- nvinfo : EIATTR_PARAM_CBANK
	.align		4
        /*00a4*/ 	.byte	0x04, 0x0a
        /*00a6*/ 	.short	(.L_29 - .L_28)
	.align		4
.L_28:
        /*00a8*/ 	.word	index@(.nv.constant0._Z23compute_mean_var_kernelPKfPfS1_iiii)
        /*00ac*/ 	.short	0x0380
        /*00ae*/ 	.short	0x0028


	//----- nvinfo : EIATTR_SW_WAR
	.align		4
.L_29:
        /*00b0*/ 	.byte	0x04, 0x36
        /*00b2*/ 	.short	(.L_31 - .L_30)
.L_30:
        /*00b4*/ 	.word	0x00000008
.L_31:


//--------------------- .nv.callgraph             --------------------------
	.section	.nv.callgraph,"",@"SHT_CUDA_CALLGRAPH"
	.align	4
	.sectionentsize	8
	.align		4
        /*0000*/ 	.word	0x00000000
	.align		4
        /*0004*/ 	.word	0xffffffff
	.align		4
        /*0008*/ 	.word	0x00000000
	.align		4
        /*000c*/ 	.word	0xfffffffe
	.align		4
        /*0010*/ 	.word	0x00000000
	.align		4
        /*0014*/ 	.word	0xfffffffd
	.align		4
        /*0018*/ 	.word	0x00000000
	.align		4
        /*001c*/ 	.word	0xfffffffc


//--------------------- .text._Z23compute_mean_var_kernelPKfPfS1_iiii --------------------------
	.section	.text._Z23compute_mean_var_kernelPKfPfS1_iiii,"ax",@progbits
	.align	128
        .global         _Z23compute_mean_var_kernelPKfPfS1_iiii
        .type           _Z23compute_mean_var_kernelPKfPfS1_iiii,@function
        .size           _Z23compute_mean_var_kernelPKfPfS1_iiii,(.L_x_21 - _Z23compute_mean_var_kernelPKfPfS1_iiii)
        .other          _Z23compute_mean_var_kernelPKfPfS1_iiii,@"STO_CUDA_ENTRY STV_DEFAULT"
_Z23compute_mean_var_kernelPKfPfS1_iiii:
.text._Z23compute_mean_var_kernelPKfPfS1_iiii:
[----:B------:R-:W-:Y:S01]  /*0000*/  LDC R1, c[0x0][0x37c] ;  /* 0x0000df00ff017b82 */ /* 0x000fe20000000800 */
[----:B------:R-:W0:Y:S01]  /*0010*/  S2R R0, SR_TID.X ;  /* 0x0000000000007919 */ /* 0x000e220000002100 */
[----:B------:R-:W1:Y:S06]  /*0020*/  LDCU.64 UR4, c[0x0][0x3a0] ;  /* 0x00007400ff0477ac */ /* 0x000e6c0008000a00 */
[----:B------:R-:W2:Y:S01]  /*0030*/  S2UR UR7, SR_CTAID.X ;  /* 0x00000000000779c3 */ /* 0x000ea20000002500 */
[----:B------:R-:W-:Y:S01]  /*0040*/  BSSY.RECONVERGENT B0, `(.L_x_0) ;  /* 0x0000057000007945 */ /* 0x000fe20003800200 */
[----:B------:R-:W3:Y:S01]  /*0050*/  S2R R2, SR_CTAID.Y ;  /* 0x0000000000027919 */ /* 0x000ee20000002600 */
[----:B------:R-:W4:Y:S01]  /*0060*/  LDCU UR6, c[0x0][0x360] ;  /* 0x00006c00ff0677ac */ /* 0x000f220008000800 */
[----:B------:R-:W-:Y:S01]  /*0070*/  CS2R R4, SRZ ;  /* 0x0000000000047805 */ /* 0x000fe2000001ff00 */
[----:B------:R-:W0:Y:S01]  /*0080*/  LDCU.64 UR8, c[0x0][0x358] ;  /* 0x00006b00ff0877ac */ /* 0x000e220008000a00 */
[----:B-1----:R-:W-:Y:S01]  /*0090*/  UIMAD UR4, UR5, UR4, URZ ;  /* 0x00000004050472a4 */ /* 0x002fe2000f8e02ff */
[----:B----4-:R-:W-:-:S05]  /*00a0*/  IMAD.U32 R3, RZ, RZ, UR6 ;  /* 0x00000006ff037e24 */ /* 0x010fca000f8e00ff */
[----:B0-----:R-:W-:-:S13]  /*00b0*/  ISETP.GE.AND P0, PT, R0, UR4, PT ;  /* 0x0000000400007c0c */ /* 0x001fda000bf06270 */
[----:B--23--:R-:W-:Y:S05]  /*00c0*/  @P0 BRA `(.L_x_1) ;  /* 0x0000000400380947 */ /* 0x00cfea0003800000 */
[----:B------:R-:W0:Y:S01]  /*00d0*/  I2F.U32.RP R9, R3 ;  /* 0x0000000300097306 */ /* 0x000e220000209000 */
[C---:B------:R-:W-:Y:S01]  /*00e0*/  IADD3 R6, PT, PT, R3.reuse, R0, RZ ;  /* 0x0000000003067210 */ /* 0x040fe20007ffe0ff */
[----:B------:R-:W-:Y:S01]  /*00f0*/  IMAD.MOV R11, RZ, RZ, -R3 ;  /* 0x000000ffff0b7224 */ /* 0x000fe200078e0a03 */
[----:B------:R-:W-:Y:S01]  /*0100*/  ISETP.NE.U32.AND P2, PT, R3, RZ, PT ;  /* 0x000000ff0300720c */ /* 0x000fe20003f45070 */
[----:B------:R-:W-:Y:S01]  /*0110*/  BSSY.RECONVERGENT B1, `(.L_x_2) ;  /* 0x000002f000017945 */ /* 0x000fe20003800200 */
[C---:B------:R-:W-:Y:S02]  /*0120*/  ISETP.GE.U32.AND P0, PT, R6.reuse, UR4, PT ;  /* 0x0000000406007c0c */ /* 0x040fe4000bf06070 */
[----:B------:R-:W-:Y:S02]  /*0130*/  VIMNMX.U32 R7, PT, PT, R6, UR4, !PT ;  /* 0x0000000406077c48 */ /* 0x000fe4000ffe0000 */
[----:B------:R-:W-:-:S04]  /*0140*/  SEL R8, RZ, 0x1, P0 ;  /* 0x00000001ff087807 */ /* 0x000fc80000000000 */
[----:B------:R-:W-:Y:S01]  /*0150*/  IADD3 R6, PT, PT, R7, -R6, -R8 ;  /* 0x8000000607067210 */ /* 0x000fe20007ffe808 */
[----:B0-----:R-:W0:Y:S02]  /*0160*/  MUFU.RCP R9, R9 ;  /* 0x0000000900097308 */ /* 0x001e240000001000 */
[----:B0-----:R-:W-:Y:S02]  /*0170*/  VIADD R4, R9, 0xffffffe ;  /* 0x0ffffffe09047836 */ /* 0x001fe40000000000 */
[----:B------:R-:W0:Y:S04]  /*0180*/  LDC R9, c[0x0][0x39c] ;  /* 0x0000e700ff097b82 */ /* 0x000e280000000800 */
[----:B------:R1:W2:Y:S02]  /*0190*/  F2I.FTZ.U32.TRUNC.NTZ R5, R4 ;  /* 0x0000000400057305 */ /* 0x0002a4000021f000 */
[----:B-1----:R-:W-:-:S02]  /*01a0*/  IMAD.MOV.U32 R4, RZ, RZ, RZ ;  /* 0x000000ffff047224 */ /* 0x002fc400078e00ff */
[----:B--2---:R-:W-:-:S04]  /*01b0*/  IMAD R11, R11, R5, RZ ;  /* 0x000000050b0b7224 */ /* 0x004fc800078e02ff */
[----:B------:R-:W-:-:S04]  /*01c0*/  IMAD.HI.U32 R5, R5, R11, R4 ;  /* 0x0000000b05057227 */ /* 0x000fc800078e0004 */
[----:B0-----:R-:W-:Y:S02]  /*01d0*/  IMAD R9, R9, UR7, R2 ;  /* 0x0000000709097c24 */ /* 0x001fe4000f8e0202 */
[----:B------:R-:W-:-:S04]  /*01e0*/  IMAD.HI.U32 R5, R5, R6, RZ ;  /* 0x0000000605057227 */ /* 0x000fc800078e00ff */
[----:B------:R-:W-:Y:S02]  /*01f0*/  IMAD.MOV R4, RZ, RZ, -R5 ;  /* 0x000000ffff047224 */ /* 0x000fe400078e0a05 */
[----:B------:R-:W-:Y:S02]  /*0200*/  IMAD R9, R9, UR4, RZ ;  /* 0x0000000409097c24 */ /* 0x000fe4000f8e02ff */
[----:B------:R-:W-:-:S05]  /*0210*/  IMAD R6, R3, R4, R6 ;  /* 0x0000000403067224 */ /* 0x000fca00078e0206 */
[----:B------:R-:W-:-:S13]  /*0220*/  ISETP.GE.U32.AND P0, PT, R6, R3, PT ;  /* 0x000000030600720c */ /* 0x000fda0003f06070 */
[----:B------:R-:W-:Y:S01]  /*0230*/  @P0 IMAD.IADD R6, R6, 0x1, -R3 ;  /* 0x0000000106060824 */ /* 0x000fe200078e0a03 */
[----:B------:R-:W-:-:S04]  /*0240*/  @P0 IADD3 R5, PT, PT, R5, 0x1, RZ ;  /* 0x0000000105050810 */ /* 0x000fc80007ffe0ff */
[----:B------:R-:W-:-:S13]  /*0250*/  ISETP.GE.U32.AND P1, PT, R6, R3, PT ;  /* 0x000000030600720c */ /* 0x000fda0003f26070 */
[----:B------:R-:W-:Y:S01]  /*0260*/  @P1 VIADD R5, R5, 0x1 ;  /* 0x0000000105051836 */ /* 0x000fe20000000000 */
[----:B------:R-:W-:-:S05]  /*0270*/  @!P2 LOP3.LUT R5, RZ, R3, RZ, 0x33, !PT ;  /* 0x00000003ff05a212 */ /* 0x000fca00078e33ff */
[----:B------:R-:W-:Y:S01]  /*0280*/  IMAD.IADD R10, R8, 0x1, R5 ;  /* 0x00000001080a7824 */ /* 0x000fe200078e0205 */
[----:B------:R-:W-:Y:S01]  /*0290*/  MOV R8, R0 ;  /* 0x0000000000087202 */ /* 0x000fe20000000f00 */
[----:B------:R-:W-:-:S03]  /*02a0*/  IMAD.MOV.U32 R5, RZ, RZ, RZ ;  /* 0x000000ffff057224 */ /* 0x000fc600078e00ff */
[C---:B------:R-:W-:Y:S02]  /*02b0*/  LOP3.LUT R4, R10.reuse, 0x3, RZ, 0xc0, !PT ;  /* 0x000000030a047812 */ /* 0x040fe400078ec0ff */
[----:B------:R-:W-:Y:S02]  /*02c0*/  ISETP.GE.U32.AND P1, PT, R10, 0x3, PT ;  /* 0x000000030a00780c */ /* 0x000fe40003f26070 */
[----:B------:R-:W-:Y:S01]  /*02d0*/  ISETP.NE.AND P0, PT, R4, 0x3, PT ;  /* 0x000000030400780c */ /* 0x000fe20003f05270 */
[----:B------:R-:W-:-:S12]  /*02e0*/  IMAD.MOV.U32 R4, RZ, RZ, RZ ;  /* 0x000000ffff047224 */ /* 0x000fd800078e00ff */
[----:B------:R-:W-:Y:S05]  /*02f0*/  @!P0 BRA `(.L_x_3) ;  /* 0x0000000000408947 */ /* 0x000fea0003800000 */
[----:B------:R-:W0:Y:S01]  /*0300*/  LDC.64 R6, c[0x0][0x380] ;  /* 0x0000e000ff067b82 */ /* 0x000e220000000a00 */
[----:B------:R-:W-:Y:S02]  /*0310*/  VIADD R5, R10, 0x1 ;  /* 0x000000010a057836 */ /* 0x000fe40000000000 */
[--C-:B------:R-:W-:Y:S02]  /*0320*/  IMAD.IADD R12, R9, 0x1, R0.reuse ;  /* 0x00000001090c7824 */ /* 0x100fe400078e0200 */
[----:B------:R-:W-:Y:S01]  /*0330*/  IMAD.MOV.U32 R8, RZ, RZ, R0 ;  /* 0x000000ffff087224 */ /* 0x000fe200078e0000 */
[----:B------:R-:W-:Y:S01]  /*0340*/  LOP3.LUT R10, R5, 0x3, RZ, 0xc0, !PT ;  /* 0x00000003050a7812 */ /* 0x000fe200078ec0ff */
[----:B------:R-:W-:-:S04]  /*0350*/  HFMA2 R5, -RZ, RZ, 0, 0 ;  /* 0x00000000ff057431 */ /* 0x000fc800000001ff */
[----:B------:R-:W-:-:S07]  /*0360*/  IMAD.MOV R13, RZ, RZ, -R10 ;  /* 0x000000ffff0d7224 */ /* 0x000fce00078e0a0a */
.L_x_4:
[----:B0-----:R-:W-:-:S06]  /*0370*/  IMAD.WIDE R10, R12, 0x4, R6 ;  /* 0x000000040c0a7825 */ /* 0x001fcc00078e0206 */
[----:B------:R-:W2:Y:S01]  /*0380*/  LDG.E.CONSTANT R10, desc[UR8][R10.64] ;  /* 0x000000080a0a7981 */ /* 0x000ea2000c1e9900 */
[----:B------:R-:W-:Y:S01]  /*0390*/  VIADD R13, R13, 0x1 ;  /* 0x000000010d0d7836 */ /* 0x000fe20000000000 */
[C---:B------:R-:W-:Y:S01]  /*03a0*/  IADD3 R8, PT, PT, R3.reuse, R8, RZ ;  /* 0x0000000803087210 */ /* 0x040fe20007ffe0ff */
[----:B------:R-:W-:-:S03]  /*03b0*/  IMAD.IADD R12, R3, 0x1, R12 ;  /* 0x00000001030c7824 */ /* 0x000fc600078e020c */
[----:B------:R-:W-:Y:S01]  /*03c0*/  ISETP.NE.AND P0, PT, R13, RZ, PT ;  /* 0x000000ff0d00720c */ /* 0x000fe20003f05270 */
[C---:B--2---:R-:W-:Y:S01]  /*03d0*/  FADD R4, R10.reuse, R4 ;  /* 0x000000040a047221 */ /* 0x044fe20000000000 */
[----:B------:R-:W-:-:S11]  /*03e0*/  FFMA R5, R10, R10, R5 ;  /* 0x0000000a0a057223 */ /* 0x000fd60000000005 */
[----:B------:R-:W-:Y:S05]  /*03f0*/  @P0 BRA `(.L_x_4) ;  /* 0xfffffffc00dc0947 */ /* 0x000fea000383ffff */
.L_x_3:
[----:B------:R-:W-:Y:S05]  /*0400*/  BSYNC.RECONVERGENT B1 ;  /* 0x0000000000017941 */ /* 0x000fea0003800200 */
.L_x_2:
[----:B------:R-:W-:Y:S05]  /*0410*/  @!P1 BRA `(.L_x_1) ;  /* 0x0000000000649947 */ /* 0x000fea0003800000 */
[----:B------:R-:W0:Y:S01]  /*0420*/  LDC.64 R6, c[0x0][0x380] ;  /* 0x0000e000ff067b82 */ /* 0x000e220000000a00 */
[----:B------:R-:W-:-:S07]  /*0430*/  IMAD.SHL.U32 R19, R3, 0x4, RZ ;  /* 0x0000000403137824 */ /* 0x000fce00078e00ff */
.L_x_5:
[----:B------:R-:W-:-:S04]  /*0440*/  IMAD.IADD R15, R9, 0x1, R8 ;  /* 0x00000001090f7824 */ /* 0x000fc800078e0208 */
[----:B0-----:R-:W-:-:S03]  /*0450*/  IMAD.WIDE R14, R15, 0x4, R6 ;  /* 0x000000040f0e7825 */ /* 0x001fc600078e0206 */
[----:B------:R-:W-:-:S03]  /*0460*/  IADD3 R16, P0, PT, R19, R14, RZ ;  /* 0x0000000e13107210 */ /* 0x000fc60007f1e0ff */
[----:B------:R-:W2:Y:S01]  /*0470*/  LDG.E.CONSTANT R14, desc[UR8][R14.64] ;  /* 0x000000080e0e7981 */ /* 0x000ea2000c1e9900 */
[----:B------:R-:W-:Y:S02]  /*0480*/  IADD3.X R17, PT, PT, RZ, R15, RZ, P0, !PT ;  /* 0x0000000fff117210 */ /* 0x000fe400007fe4ff */
[----:B------:R-:W-:-:S03]  /*0490*/  IADD3 R10, P0, PT, R19, R16, RZ ;  /* 0x00000010130a7210 */ /* 0x000fc60007f1e0ff */
[----:B------:R-:W3:Y:S02]  /*04a0*/  LDG.E.CONSTANT R16, desc[UR8][R16.64] ;  /* 0x0000000810107981 */ /* 0x000ee4000c1e9900 */
[----:B------:R-:W-:Y:S01]  /*04b0*/  IMAD.X R11, RZ, RZ, R17, P0 ;  /* 0x000000ffff0b7224 */ /* 0x000fe200000e0611 */
[----:B------:R-:W-:-:S04]  /*04c0*/  IADD3 R12, P0, PT, R19, R10, RZ ;  /* 0x0000000a130c7210 */ /* 0x000fc80007f1e0ff */
[----:B------:R-:W4:Y:S01]  /*04d0*/  LDG.E.CONSTANT R10, desc[UR8][R10.64] ;  /* 0x000000080a0a7981 */ /* 0x000f22000c1e9900 */
[----:B------:R-:W-:-:S05]  /*04e0*/  IMAD.X R13, RZ, RZ, R11, P0 ;  /* 0x000000ffff0d7224 */ /* 0x000fca00000e060b */
[----:B------:R-:W5:Y:S01]  /*04f0*/  LDG.E.CONSTANT R12, desc[UR8][R12.64] ;  /* 0x000000080c0c7981 */ /* 0x000f62000c1e9900 */
[----:B------:R-:W-:-:S05]  /*0500*/  IMAD.IADD R8, R19, 0x1, R8 ;  /* 0x0000000113087824 */ /* 0x000fca00078e0208 */
[----:B------:R-:W-:Y:S01]  /*0510*/  ISETP.GE.AND P0, PT, R8, UR4, PT ;  /* 0x0000000408007c0c */ /* 0x000fe2000bf06270 */
[C---:B--2---:R-:W-:Y:S01]  /*0520*/  FADD R4, R14.reuse, R4 ;  /* 0x000000040e047221 */ /* 0x044fe20000000000 */
[----:B------:R-:W-:-:S03]  /*0530*/  FFMA R5, R14, R14, R5 ;  /* 0x0000000e0e057223 */ /* 0x000fc60000000005 */
[----:B---3--:R-:W-:Y:S01]  /*0540*/  FADD R4, R4, R16 ;  /* 0x0000001004047221 */ /* 0x008fe20000000000 */
[----:B------:R-:W-:-:S03]  /*0550*/  FFMA R5, R16, R16, R5 ;  /* 0x0000001010057223 */ /* 0x000fc60000000005 */
[----:B----4-:R-:W-:Y:S01]  /*0560*/  FADD R4, R4, R10 ;  /* 0x0000000a04047221 */ /* 0x010fe20000000000 */
[----:B------:R-:W-:-:S03]  /*0570*/  FFMA R5, R10, R10, R5 ;  /* 0x0000000a0a057223 */ /* 0x000fc60000000005 */
[----:B-----5:R-:W-:Y:S01]  /*0580*/  FADD R4, R4, R12 ;  /* 0x0000000c04047221 */ /* 0x020fe20000000000 */
[----:B------:R-:W-:Y:S01]  /*0590*/  FFMA R5, R12, R12, R5 ;  /* 0x0000000c0c057223 */ /* 0x000fe20000000005 */
[----:B------:R-:W-:Y:S06]  /*05a0*/  @!P0 BRA `(.L_x_5) ;  /* 0xfffffffc00a48947 */ /* 0x000fec000383ffff */
.L_x_1:
[----:B------:R-:W-:Y:S05]  /*05b0*/  BSYNC.RECONVERGENT B0 ;  /* 0x0000000000007941 */ /* 0x000fea0003800200 */
.L_x_0:
[----:B------:R-:W0:Y:S01]  /*05c0*/  S2R R7, SR_CgaCtaId ;  /* 0x0000000000077919 */ /* 0x000e220000008800 */
[----:B------:R-:W-:Y:S02]  /*05d0*/  MOV R6, 0x400 ;  /* 0x0000040000067802 */ /* 0x000fe40000000f00 */
[----:B------:R-:W-:Y:S02]  /*05e0*/  ISETP.GE.U32.AND P0, PT, R3, 0x2, PT ;  /* 0x000000020300780c */ /* 0x000fe40003f06070 */
[----:B0-----:R-:W-:-:S04]  /*05f0*/  LEA R6, R7, R6, 0x18 ;  /* 0x0000000607067211 */ /* 0x001fc800078ec0ff */
[----:B------:R-:W-:Y:S01]  /*0600*/  LEA R7, R3, R6, 0x2 ;  /* 0x0000000603077211 */ /* 0x000fe200078e10ff */
[----:B------:R-:W-:-:S04]  /*0610*/  IMAD R9, R0, 0x4, R6 ;  /* 0x0000000400097824 */ /* 0x000fc800078e0206 */
[----:B------:R-:W-:Y:S01]  /*0620*/  IMAD R10, R0, 0x4, R7 ;  /* 0x00000004000a7824 */ /* 0x000fe200078e0207 */
[----:B------:R0:W-:Y:S04]  /*0630*/  STS [R9], R4 ;  /* 0x0000000409007388 */ /* 0x0001e80000000800 */
[----:B------:R0:W-:Y:S01]  /*0640*/  STS [R10], R5 ;  /* 0x000000050a007388 */ /* 0x0001e20000000800 */
[----:B------:R-:W-:Y:S06]  /*0650*/  BAR.SYNC.DEFER_BLOCKING 0x0 ;  /* 0x0000000000007b1d */ /* 0x000fec0000010000 */
[----:B------:R-:W-:Y:S05]  /*0660*/  @!P0 BRA `(.L_x_6) ;  /* 0x00000000004c8947 */ /* 0x000fea0003800000 */
.L_x_9:
[----:B------:R-:W-:Y:S01]  /*0670*/  SHF.R.U32.HI R11, RZ, 0x1, R3 ;  /* 0x00000001ff0b7819 */ /* 0x000fe20000011603 */
[----:B------:R-:W-:Y:S03]  /*0680*/  BSSY.RECONVERGENT B0, `(.L_x_7) ;  /* 0x000000d000007945 */ /* 0x000fe60003800200 */
[----:B------:R-:W-:-:S13]  /*0690*/  ISETP.GE.U32.AND P0, PT, R0, R11, PT ;  /* 0x0000000b0000720c */ /* 0x000fda0003f06070 */
[----:B-1----:R-:W-:Y:S05]  /*06a0*/  @P0 BRA `(.L_x_8) ;  /* 0x0000000000280947 */ /* 0x002fea0003800000 */
[C---:B0-----:R-:W-:Y:S01]  /*06b0*/  IMAD R4, R11.reuse, 0x4, R9 ;  /* 0x000000040b047824 */ /* 0x041fe200078e0209 */
[----:B------:R-:W-:Y:S05]  /*06c0*/  LDS R5, [R9] ;  /* 0x0000000009057984 */ /* 0x000fea0000000800 */
[----:B------:R-:W0:Y:S02]  /*06d0*/  LDS R4, [R4] ;  /* 0x0000000004047984 */ /* 0x000e240000000800 */
[----:B0-----:R-:W-:Y:S01]  /*06e0*/  FADD R6, R4, R5 ;  /* 0x0000000504067221 */ /* 0x001fe20000000000 */
[----:B------:R-:W-:-:S04]  /*06f0*/  LEA R5, R11, R10, 0x2 ;  /* 0x0000000a0b057211 */ /* 0x000fc800078e10ff */
[----:B------:R-:W-:Y:S04]  /*0700*/  STS [R9], R6 ;  /* 0x0000000609007388 */ /* 0x000fe80000000800 */
[----:B------:R-:W-:Y:S04]  /*0710*/  LDS R5, [R5] ;  /* 0x0000000005057984 */ /* 0x000fe80000000800 */
[----:B------:R-:W0:Y:S02]  /*0720*/  LDS R8, [R10] ;  /* 0x000000000a087984 */ /* 0x000e240000000800 */
[----:B0-----:R-:W-:-:S05]  /*0730*/  FADD R8, R5, R8 ;  /* 0x0000000805087221 */ /* 0x001fca0000000000 */
[----:B------:R1:W-:Y:S02]  /*0740*/  STS [R10], R8 ;  /* 0x000000080a007388 */ /* 0x0003e40000000800 */
.L_x_8:
[----:B------:R-:W-:Y:S05]  /*0750*/  BSYNC.RECONVERGENT B0 ;  /* 0x0000000000007941 */ /* 0x000fea0003800200 */
.L_x_7:
[----:B------:R-:W-:Y:S01]  /*0760*/  BAR.SYNC.DEFER_BLOCKING 0x0 ;  /* 0x0000000000007b1d */ /* 0x000fe20000010000 */
[----:B------:R-:W-:Y:S01]  /*0770*/  ISETP.GT.U32.AND P0, PT, R3, 0x3, PT ;  /* 0x000000030300780c */ /* 0x000fe20003f04070 */
[----:B------:R-:W-:-:S12]  /*0780*/  IMAD.MOV.U32 R3, RZ, RZ, R11 ;  /* 0x000000ffff037224 */ /* 0x000fd800078e000b */
[----:B------:R-:W-:Y:S05]  /*0790*/  @P0 BRA `(.L_x_9) ;  /* 0xfffffffc00b40947 */ /* 0x000fea000383ffff */
.L_x_6:
[----:B------:R-:W-:-:S13]  /*07a0*/  ISETP.NE.AND P0, PT, R0, RZ, PT ;  /* 0x000000ff0000720c */ /* 0x000fda0003f05270 */
[----:B------:R-:W-:Y:S05]  /*07b0*/  @P0 EXIT ;  /* 0x000000000000094d */ /* 0x000fea0003800000 */
[----:B------:R-:W2:Y:S01]  /*07c0*/  S2UR UR6, SR_CgaCtaId ;  /* 0x00000000000679c3 */ /* 0x000ea20000008800 */
[----:B------:R-:W-:Y:S01]  /*07d0*/  UMOV UR5, 0x400 ;  /* 0x0000040000057882 */ /* 0x000fe20000000000 */
[----:B------:R-:W-:-:S04]  /*07e0*/  I2FP.F32.S32 R3, UR4 ;  /* 0x0000000400037c45 */ /* 0x000fc80008201400 */
[----:B0-----:R-:W0:Y:S02]  /*07f0*/  MUFU.RCP R4, R3 ;  /* 0x0000000300047308 */ /* 0x001e240000001000 */
[----:B0-----:R-:W-:Y:S01]  /*0800*/  FFMA R5, -R3, R4, 1 ;  /* 0x3f80000003057423 */ /* 0x001fe20000000104 */
[----:B--2---:R-:W-:-:S03]  /*0810*/  ULEA UR5, UR6, UR5, 0x18 ;  /* 0x0000000506057291 */ /* 0x004fc6000f8ec0ff */
[----:B------:R-:W-:-:S06]  /*0820*/  FFMA R5, R4, R5, R4 ;  /* 0x0000000504057223 */ /* 0x000fcc0000000004 */
[----:B------:R-:W0:Y:S02]  /*0830*/  LDS R0, [UR5] ;  /* 0x00000005ff007984 */ /* 0x000e240008000800 */
[----:B0-----:R-:W0:Y:S01]  /*0840*/  FCHK P0, R0, R3 ;  /* 0x0000000300007302 */ /* 0x001e220000000000 */
[----:B------:R-:W-:-:S04]  /*0850*/  FFMA R4, R0, R5, RZ ;  /* 0x0000000500047223 */ /* 0x000fc800000000ff */
[----:B------:R-:W-:-:S04]  /*0860*/  FFMA R6, -R3, R4, R0 ;  /* 0x0000000403067223 */ /* 0x000fc80000000100 */
[----:B------:R-:W-:Y:S01]  /*0870*/  FFMA R4, R5, R6, R4 ;  /* 0x0000000605047223 */ /* 0x000fe20000000004 */
[----:B0-----:R-:W-:Y:S06]  /*0880*/  @!P0 BRA `(.L_x_10) ;  /* 0x00000000000c8947 */ /* 0x001fec0003800000 */
[----:B------:R-:W-:-:S07]  /*0890*/  MOV R6, 0x8b0 ;  /* 0x000008b000067802 */ /* 0x000fce0000000f00 */
[----:B-1----:R-:W-:Y:S05]  /*08a0*/  CALL.REL.NOINC `($__internal_0_$__cuda_sm3x_div_rn_noftz_f32_slowpath) ;  /* 0x0000000000607944 */ /* 0x002fea0003c00000 */
[----:B------:R-:W-:-:S07]  /*08b0*/  IMAD.MOV.U32 R4, RZ, RZ, R0 ;  /* 0x000000ffff047224 */ /* 0x000fce00078e0000 */
.L_x_10:
[----:B-1----:R-:W0:Y:S01]  /*08c0*/  LDS R8, [R7] ;  /* 0x0000000007087984 */ /* 0x002e220000000800 */
[----:B------:R-:W1:Y:S02]  /*08d0*/  MUFU.RCP R0, R3 ;  /* 0x0000000300007308 */ /* 0x000e640000001000 */
[----:B-1----:R-:W-:-:S04]  /*08e0*/  FFMA R5, -R3, R0, 1 ;  /* 0x3f80000003057423 */ /* 0x002fc80000000100 */
[----:B------:R-:W-:Y:S02]  /*08f0*/  FFMA R0, R0, R5, R0 ;  /* 0x0000000500007223 */ /* 0x000fe40000000000 */
[----:B0-----:R-:W0:Y:S02]  /*0900*/  FCHK P0, R8, R3 ;  /* 0x0000000308007302 */ /* 0x001e240000000000 */
[----:B------:R-:W-:-:S04]  /*0910*/  FFMA R5, R0, R8, RZ ;  /* 0x0000000800057223 */ /* 0x000fc800000000ff */
[----:B------:R-:W-:-:S04]  /*0920*/  FFMA R6, -R3, R5, R8 ;  /* 0x0000000503067223 */ /* 0x000fc80000000108 */
[----:B------:R-:W-:Y:S01]  /*0930*/  FFMA R5, R0, R6, R5 ;  /* 0x0000000600057223 */ /* 0x000fe20000000005 */
[----:B0-----:R-:W-:Y:S06]  /*0940*/  @!P0 BRA `(.L_x_11) ;  /* 0x0000000000108947 */ /* 0x001fec0003800000 */
[----:B------:R-:W-:Y:S01]  /*0950*/  IMAD.MOV.U32 R0, RZ, RZ, R8 ;  /* 0x000000ffff007224 */ /* 0x000fe200078e0008 */
[----:B------:R-:W-:-:S07]  /*0960*/  MOV R6, 0x980 ;  /* 0x0000098000067802 */ /* 0x000fce0000000f00 */
[----:B------:R-:W-:Y:S05]  /*0970*/  CALL.REL.NOINC `($__internal_0_$__cuda_sm3x_div_rn_noftz_f32_slowpath) ;  /* 0x00000000002c7944 */ /* 0x000fea0003c00000 */
[----:B------:R-:W-:-:S07]  /*0980*/  MOV R5, R0 ;  /* 0x0000000000057202 */ /* 0x000fce0000000f00 */
.L_x_11:
[----:B------:R-:W0:Y:S01]  /*0990*/  LDC R3, c[0x0][0x39c] ;  /* 0x0000e700ff037b82 */ /* 0x000e220000000800 */
[----:B------:R-:W-:-:S07]  /*09a0*/  FFMA R5, -R4, R4, R5 ;  /* 0x0000000404057223 */ /* 0x000fce0000000105 */
[----:B------:R-:W1:Y:S08]  /*09b0*/  LDC.64 R6, c[0x0][0x388] ;  /* 0x0000e200ff067b82 */ /* 0x000e700000000a00 */
[----:B------:R-:W2:Y:S01]  /*09c0*/  LDC.64 R8, c[0x0][0x390] ;  /* 0x0000e400ff087b82 */ /* 0x000ea20000000a00 */
[----:B0-----:R-:W-:-:S04]  /*09d0*/  IMAD R11, R3, UR7, R2 ;  /* 0x00000007030b7c24 */ /* 0x001fc8000f8e0202 */
[----:B-1----:R-:W-:-:S05]  /*09e0*/  IMAD.WIDE R2, R11, 0x4, R6 ;  /* 0x000000040b027825 */ /* 0x002fca00078e0206 */
[----:B------:R-:W-:Y:S01]  /*09f0*/  STG.E desc[UR8][R2.64], R4 ;  /* 0x0000000402007986 */ /* 0x000fe2000c101908 */
[----:B--2---:R-:W-:-:S05]  /*0a00*/  IMAD.WIDE R6, R11, 0x4, R8 ;  /* 0x000000040b067825 */ /* 0x004fca00078e0208 */
[----:B------:R-:W-:Y:S01]  /*0a10*/  STG.E desc[UR8][R6.64], R5 ;  /* 0x0000000506007986 */ /* 0x000fe2000c101908 */
[----:B------:R-:W-:Y:S05]  /*0a20*/  EXIT ;  /* 0x000000000000794d */ /* 0x000fea0003800000 */
        .weak           $__internal_0_$__cuda_sm3x_div_rn_noftz_f32_slowpath
        .type           $__internal_0_$__cuda_sm3x_div_rn_noftz_f32_slowpath,@function
        .size           $__internal_0_$__cuda_sm3x_div_rn_noftz_f32_slowpath,(.L_x_21 - $__internal_0_$__cuda_sm3x_div_rn_noftz_f32_slowpath)
$__internal_0_$__cuda_sm3x_div_rn_noftz_f32_slowpath:
[--C-:B------:R-:W-:Y:S02]  /*0a30*/  SHF.R.U32.HI R8, RZ, 0x17, R3.reuse ;  /* 0x00000017ff087819 */ /* 0x100fe40000011603 */
[----:B------:R-:W-:Y:S02]  /*0a40*/  SHF.R.U32.HI R5, RZ, 0x17, R0 ;  /* 0x00000017ff057819 */ /* 0x000fe40000011600 */
[----:B------:R-:W-:Y:S02]  /*0a50*/  LOP3.LUT R14, R8, 0xff, RZ, 0xc0, !PT ;  /* 0x000000ff080e7812 */ /* 0x000fe400078ec0ff */
[----:B------:R-:W-:Y:S01]  /*0a60*/  LOP3.LUT R12, R5, 0xff, RZ, 0xc0, !PT ;  /* 0x000000ff050c7812 */ /* 0x000fe200078ec0ff */
[----:B------:R-:W-:Y:S02]  /*0a70*/  IMAD.MOV.U32 R5, RZ, RZ, R3 ;  /* 0x000000ffff057224 */ /* 0x000fe400078e0003 */
[----:B------:R-:W-:Y:S02]  /*0a80*/  VIADD R10, R14, 0xffffffff ;  /* 0xffffffff0e0a7836 */ /* 0x000fe40000000000 */
[----:B------:R-:W-:-:S03]  /*0a90*/  VIADD R9, R12, 0xffffffff ;  /* 0xffffffff0c097836 */ /* 0x000fc60000000000 */
[----:B------:R-:W-:-:S04]  /*0aa0*/  ISETP.GT.U32.AND P0, PT, R10, 0xfd, PT ;  /* 0x000000fd0a00780c */ /* 0x000fc80003f04070 */
[----:B------:R-:W-:-:S13]  /*0ab0*/  ISETP.GT.U32.OR P0, PT, R9, 0xfd, P0 ;  /* 0x000000fd0900780c */ /* 0x000fda0000704470 */
[----:B------:R-:W-:Y:S01]  /*0ac0*/  @!P0 MOV R8, RZ ;  /* 0x000000ff00088202 */ /* 0x000fe20000000f00 */
[----:B------:R-:W-:Y:S06]  /*0ad0*/  @!P0 BRA `(.L_x_12) ;  /* 0x00000000005c8947 */ /* 0x000fec0003800000 */
[----:B------:R-:W-:Y:S02]  /*0ae0*/  FSETP.GTU.FTZ.AND P0, PT, |R0|, +INF , PT ;  /* 0x7f8000000000780b */ /* 0x000fe40003f1c200 */
[----:B------:R-:W-:-:S04]  /*0af0*/  FSETP.GTU.FTZ.AND P1, PT, |R3|, +INF , PT ;  /* 0x7f8000000300780b */ /* 0x000fc80003f3c200 */
[----:B------:R-:W-:-:S13]  /*0b00*/  PLOP3.LUT P0, PT, P0, P1, PT, 0xf8, 0x8f ;  /* 0x00000000008f781c */ /* 0x000fda0000703f70 */
[----:B------:R-:W-:Y:S05]  /*0b10*/  @P0 BRA `(.L_x_13) ;  /* 0x0000000400440947 */ /* 0x000fea0003800000 */
[----:B------:R-:W-:-:S13]  /*0b20*/  LOP3.LUT P0, RZ, R5, 0x7fffffff, R0, 0xc8, !PT ;  /* 0x7fffffff05ff7812 */ /* 0x000fda000780c800 */
[----:B------:R-:W-:Y:S05]  /*0b30*/  @!P0 BRA `(.L_x_14) ;  /* 0x0000000400348947 */ /* 0x000fea0003800000 */
[C---:B------:R-:W-:Y:S02]  /*0b40*/  FSETP.NEU.FTZ.AND P2, PT, |R0|.reuse, +INF , PT ;  /* 0x7f8000000000780b */ /* 0x040fe40003f5d200 */
[----:B------:R-:W-:Y:S02]  /*0b50*/  FSETP.NEU.FTZ.AND P1, PT, |R3|, +INF , PT ;  /* 0x7f8000000300780b */ /* 0x000fe40003f3d200 */
[----:B------:R-:W-:-:S11]  /*0b60*/  FSETP.NEU.FTZ.AND P0, PT, |R0|, +INF , PT ;  /* 0x7f8000000000780b */ /* 0x000fd60003f1d200 */
[----:B------:R-:W-:Y:S05]  /*0b70*/  @!P1 BRA !P2, `(.L_x_14) ;  /* 0x0000000400249947 */ /* 0x000fea0005000000 */
[----:B------:R-:W-:-:S04]  /*0b80*/  LOP3.LUT P2, RZ, R0, 0x7fffffff, RZ, 0xc0, !PT ;  /* 0x7fffffff00ff7812 */ /* 0x000fc8000784c0ff */
[----:B------:R-:W-:-:S13]  /*0b90*/  PLOP3.LUT P1, PT, P1, P2, PT, 0x2f, 0xf2 ;  /* 0x0000000000f2781c */ /* 0x000fda0000f24577 */
[----:B------:R-:W-:Y:S05]  /*0ba0*/  @P1 BRA `(.L_x_15) ;  /* 0x0000000400101947 */ /* 0x000fea0003800000 */
[----:B------:R-:W-:-:S04]  /*0bb0*/  LOP3.LUT P1, RZ, R5, 0x7fffffff, RZ, 0xc0, !PT ;  /* 0x7fffffff05ff7812 */ /* 0x000fc8000782c0ff */
[----:B------:R-:W-:-:S13]  /*0bc0*/  PLOP3.LUT P0, PT, P0, P1, PT, 0x2f, 0xf2 ;  /* 0x0000000000f2781c */ /* 0x000fda0000702577 */
[----:B------:R-:W-:Y:S05]  /*0bd0*/  @P0 BRA `(.L_x_16) ;  /* 0x0000000000f80947 */ /* 0x000fea0003800000 */
[----:B------:R-:W-:Y:S02]  /*0be0*/  ISETP.GE.AND P0, PT, R9, RZ, PT ;  /* 0x000000ff0900720c */ /* 0x000fe40003f06270 */
[----:B------:R-:W-:-:S11]  /*0bf0*/  ISETP.GE.AND P1, PT, R10, RZ, PT ;  /* 0x000000ff0a00720c */ /* 0x000fd60003f26270 */
[----:B------:R-:W-:Y:S02]  /*0c00*/  @P0 IMAD.MOV.U32 R8, RZ, RZ, RZ ;  /* 0x000000ffff080224 */ /* 0x000fe400078e00ff */
[----:B------:R-:W-:Y:S01]  /*0c10*/  @!P0 FFMA R0, R0, 1.84467440737095516160e+19, RZ ;  /* 0x5f80000000008823 */ /* 0x000fe200000000ff */
[----:B------:R-:W-:Y:S02]  /*0c20*/  @!P0 IMAD.MOV.U32 R8, RZ, RZ, -0x40 ;  /* 0xffffffc0ff088424 */ /* 0x000fe400078e00ff */
[----:B------:R-:W-:Y:S02]  /*0c30*/  @!P1 FFMA R5, R3, 1.84467440737095516160e+19, RZ ;  /* 0x5f80000003059823 */ /* 0x000fe400000000ff */
[----:B------:R-:W-:-:S07]  /*0c40*/  @!P1 VIADD R8, R8, 0x40 ;  /* 0x0000004008089836 */ /* 0x000fce0000000000 */
.L_x_12:
[----:B------:R-:W-:-:S04]  /*0c50*/  LEA R10, R14, 0xc0800000, 0x17 ;  /* 0xc08000000e0a7811 */ /* 0x000fc800078eb8ff */
[----:B------:R-:W-:Y:S01]  /*0c60*/  IADD3 R10, PT, PT, -R10, R5, RZ ;  /* 0x000000050a0a7210 */ /* 0x000fe20007ffe1ff */
[----:B------:R-:W-:-:S03]  /*0c70*/  VIADD R5, R12, 0xffffff81 ;  /* 0xffffff810c057836 */ /* 0x000fc60000000000 */
[----:B------:R-:W0:Y:S01]  /*0c80*/  MUFU.RCP R9, R10 ;  /* 0x0000000a00097308 */ /* 0x000e220000001000 */
[----:B------:R-:W-:Y:S01]  /*0c90*/  FADD.FTZ R11, -R10, -RZ ;  /* 0x800000ff0a0b7221 */ /* 0x000fe20000010100 */
[----:B------:R-:W-:-:S03]  /*0ca0*/  IMAD R0, R5, -0x800000, R0 ;  /* 0xff80000005007824 */ /* 0x000fc600078e0200 */
[----:B0-----:R-:W-:-:S04]  /*0cb0*/  FFMA R12, R9, R11, 1 ;  /* 0x3f800000090c7423 */ /* 0x001fc8000000000b */
[----:B------:R-:W-:-:S04]  /*0cc0*/  FFMA R16, R9, R12, R9 ;  /* 0x0000000c09107223 */ /* 0x000fc80000000009 */
[----:B------:R-:W-:-:S04]  /*0cd0*/  FFMA R9, R0, R16, RZ ;  /* 0x0000001000097223 */ /* 0x000fc800000000ff */
[----:B------:R-:W-:-:S04]  /*0ce0*/  FFMA R12, R11, R9, R0 ;  /* 0x000000090b0c7223 */ /* 0x000fc80000000000 */
[----:B------:R-:W-:Y:S01]  /*0cf0*/  FFMA R13, R16, R12, R9 ;  /* 0x0000000c100d7223 */ /* 0x000fe20000000009 */
[----:B------:R-:W-:-:S03]  /*0d00*/  IADD3 R9, PT, PT, R5, 0x7f, -R14 ;  /* 0x0000007f05097810 */ /* 0x000fc60007ffe80e */
[----:B------:R-:W-:Y:S02]  /*0d10*/  FFMA R12, R11, R13, R0 ;  /* 0x0000000d0b0c7223 */ /* 0x000fe40000000000 */
[----:B------:R-:W-:Y:S02]  /*0d20*/  IMAD.IADD R9, R9, 0x1, R8 ;  /* 0x0000000109097824 */ /* 0x000fe400078e0208 */
[----:B------:R-:W-:-:S05]  /*0d30*/  FFMA R0, R16, R12, R13 ;  /* 0x0000000c10007223 */ /* 0x000fca000000000d */
[----:B------:R-:W-:-:S04]  /*0d40*/  SHF.R.U32.HI R5, RZ, 0x17, R0 ;  /* 0x00000017ff057819 */ /* 0x000fc80000011600 */
[----:B------:R-:W-:-:S04]  /*0d50*/  LOP3.LUT R5, R5, 0xff, RZ, 0xc0, !PT ;  /* 0x000000ff05057812 */ /* 0x000fc800078ec0ff */
[----:B------:R-:W-:-:S05]  /*0d60*/  IADD3 R11, PT, PT, R5, R9, RZ ;  /* 0x00000009050b7210 */ /* 0x000fca0007ffe0ff */
[----:B------:R-:W-:-:S05]  /*0d70*/  VIADD R5, R11, 0xffffffff ;  /* 0xffffffff0b057836 */ /* 0x000fca0000000000 */
[----:B------:R-:W-:-:S13]  /*0d80*/  ISETP.GE.U32.AND P0, PT, R5, 0xfe, PT ;  /* 0x000000fe0500780c */ /* 0x000fda0003f06070 */
[----:B------:R-:W-:Y:S05]  /*0d90*/  @!P0 BRA `(.L_x_17) ;  /* 0x0000000000808947 */ /* 0x000fea0003800000 */
[----:B------:R-:W-:-:S13]  /*0da0*/  ISETP.GT.AND P0, PT, R11, 0xfe, PT ;  /* 0x000000fe0b00780c */ /* 0x000fda0003f04270 */
[----:B------:R-:W-:Y:S05]  /*0db0*/  @P0 BRA `(.L_x_18) ;  /* 0x00000000006c0947 */ /* 0x000fea0003800000 */
[----:B------:R-:W-:-:S13]  /*0dc0*/  ISETP.GE.AND P0, PT, R11, 0x1, PT ;  /* 0x000000010b00780c */ /* 0x000fda0003f06270 */
[----:B------:R-:W-:Y:S05]  /*0dd0*/  @P0 BRA `(.L_x_19) ;  /* 0x0000000000980947 */ /* 0x000fea0003800000 */
[----:B------:R-:W-:Y:S02]  /*0de0*/  ISETP.GE.AND P0, PT, R11, -0x18, PT ;  /* 0xffffffe80b00780c */ /* 0x000fe40003f06270 */
[----:B------:R-:W-:-:S11]  /*0df0*/  LOP3.LUT R0, R0, 0x80000000, RZ, 0xc0, !PT ;  /* 0x8000000000007812 */ /* 0x000fd600078ec0ff */
[----:B------:R-:W-:Y:S05]  /*0e00*/  @!P0 BRA `(.L_x_19) ;  /* 0x00000000008c8947 */ /* 0x000fea0003800000 */
[CCC-:B------:R-:W-:Y:S01]  /*0e10*/  FFMA.RZ R5, R16.reuse, R12.reuse, R13.reuse ;  /* 0x0000000c10057223 */ /* 0x1c0fe2000000c00d */
[C---:B------:R-:W-:Y:S02]  /*0e20*/  VIADD R10, R11.reuse, 0x20 ;  /* 0x000000200b0a7836 */ /* 0x040fe40000000000 */
[CCC-:B------:R-:W-:Y:S01]  /*0e30*/  FFMA.RM R8, R16.reuse, R12.reuse, R13.reuse ;  /* 0x0000000c10087223 */ /* 0x1c0fe2000000400d */
[----:B------:R-:W-:Y:S02]  /*0e40*/  ISETP.NE.AND P2, PT, R11, RZ, PT ;  /* 0x000000ff0b00720c */ /* 0x000fe40003f45270 */
[----:B------:R-:W-:Y:S01]  /*0e50*/  LOP3.LUT R9, R5, 0x7fffff, RZ, 0xc0, !PT ;  /* 0x007fffff05097812 */ /* 0x000fe200078ec0ff */
[----:B------:R-:W-:Y:S01]  /*0e60*/  FFMA.RP R5, R16, R12, R13 ;  /* 0x0000000c10057223 */ /* 0x000fe2000000800d */
[----:B------:R-:W-:Y:S02]  /*0e70*/  ISETP.NE.AND P1, PT, R11, RZ, PT ;  /* 0x000000ff0b00720c */ /* 0x000fe40003f25270 */
[----:B------:R-:W-:-:S02]  /*0e80*/  LOP3.LUT R9, R9, 0x800000, RZ, 0xfc, !PT ;  /* 0x0080000009097812 */ /* 0x000fc400078efcff */
[----:B------:R-:W-:Y:S02]  /*0e90*/  IADD3 R11, PT, PT, -R11, RZ, RZ ;  /* 0x000000ff0b0b7210 */ /* 0x000fe40007ffe1ff */
[----:B------:R-:W-:Y:S02]  /*0ea0*/  SHF.L.U32 R10, R9, R10, RZ ;  /* 0x0000000a090a7219 */ /* 0x000fe400000006ff */
[----:B------:R-:W-:Y:S02]  /*0eb0*/  FSETP.NEU.FTZ.AND P0, PT, R5, R8, PT ;  /* 0x000000080500720b */ /* 0x000fe40003f1d000 */
[----:B------:R-:W-:Y:S02]  /*0ec0*/  SEL R8, R11, RZ, P2 ;  /* 0x000000ff0b087207 */ /* 0x000fe40001000000 */
[----:B------:R-:W-:Y:S02]  /*0ed0*/  ISETP.NE.AND P1, PT, R10, RZ, P1 ;  /* 0x000000ff0a00720c */ /* 0x000fe40000f25270 */
[----:B------:R-:W-:-:S02]  /*0ee0*/  SHF.R.U32.HI R8, RZ, R8, R9 ;  /* 0x00000008ff087219 */ /* 0x000fc40000011609 */
[----:B------:R-:W-:Y:S02]  /*0ef0*/  PLOP3.LUT P0, PT, P0, P1, PT, 0xf8, 0x8f ;  /* 0x00000000008f781c */ /* 0x000fe40000703f70 */
[----:B------:R-:W-:Y:S02]  /*0f00*/  SHF.R.U32.HI R10, RZ, 0x1, R8 ;  /* 0x00000001ff0a7819 */ /* 0x000fe40000011608 */
[----:B------:R-:W-:-:S04]  /*0f10*/  SEL R5, RZ, 0x1, !P0 ;  /* 0x00000001ff057807 */ /* 0x000fc80004000000 */
[----:B------:R-:W-:-:S04]  /*0f20*/  LOP3.LUT R5, R5, 0x1, R10, 0xf8, !PT ;  /* 0x0000000105057812 */ /* 0x000fc800078ef80a */
[----:B------:R-:W-:-:S05]  /*0f30*/  LOP3.LUT R5, R5, R8, RZ, 0xc0, !PT ;  /* 0x0000000805057212 */ /* 0x000fca00078ec0ff */
[----:B------:R-:W-:-:S05]  /*0f40*/  IMAD.IADD R5, R10, 0x1, R5 ;  /* 0x000000010a057824 */ /* 0x000fca00078e0205 */
[----:B------:R-:W-:Y:S01]  /*0f50*/  LOP3.LUT R0, R5, R0, RZ, 0xfc, !PT ;  /* 0x0000000005007212 */ /* 0x000fe200078efcff */
[----:B------:R-:W-:Y:S06]  /*0f60*/  BRA `(.L_x_19) ;  /* 0x0000000000347947 */ /* 0x000fec0003800000 */
.L_x_18:
[----:B------:R-:W-:-:S04]  /*0f70*/  LOP3.LUT R0, R0, 0x80000000, RZ, 0xc0, !PT ;  /* 0x8000000000007812 */ /* 0x000fc800078ec0ff */
[----:B------:R-:W-:Y:S01]  /*0f80*/  LOP3.LUT R0, R0, 0x7f800000, RZ, 0xfc, !PT ;  /* 0x7f80000000007812 */ /* 0x000fe200078efcff */
[----:B------:R-:W-:Y:S06]  /*0f90*/  BRA `(.L_x_19) ;  /* 0x0000000000287947 */ /* 0x000fec0003800000 */
.L_x_17:
[----:B------:R-:W-:Y:S01]  /*0fa0*/  IMAD R0, R9, 0x800000, R0 ;  /* 0x0080000009007824 */ /* 0x000fe200078e0200 */
[----:B------:R-:W-:Y:S06]  /*0fb0*/  BRA `(.L_x_19) ;  /* 0x0000000000207947 */ /* 0x000fec0003800000 */
.L_x_16:
[----:B------:R-:W-:-:S04]  /*0fc0*/  LOP3.LUT R0, R5, 0x80000000, R0, 0x48, !PT ;  /* 0x8000000005007812 */ /* 0x000fc800078e4800 */
[----:B------:R-:W-:Y:S01]  /*0fd0*/  LOP3.LUT R0, R0, 0x7f800000, RZ, 0xfc, !PT ;  /* 0x7f80000000007812 */ /* 0x000fe200078efcff */
[----:B------:R-:W-:Y:S06]  /*0fe0*/  BRA `(.L_x_19) ;  /* 0x0000000000147947 */ /* 0x000fec0003800000 */
.L_x_15:
[----:B------:R-:W-:Y:S01]  /*0ff0*/  LOP3.LUT R0, R5, 0x80000000, R0, 0x48, !PT ;  /* 0x8000000005007812 */ /* 0x000fe200078e4800 */
[----:B------:R-:W-:Y:S06]  /*1000*/  BRA `(.L_x_19) ;  /* 0x00000000000c7947 */ /* 0x000fec0003800000 */
.L_x_14:
[----:B------:R-:W0:Y:S01]  /*1010*/  MUFU.RSQ R0, -QNAN ;  /* 0xffc0000000007908 */ /* 0x000e220000001400 */
[----:B------:R-:W-:Y:S05]  /*1020*/  BRA `(.L_x_19) ;  /* 0x0000000000047947 */ /* 0x000fea0003800000 */
.L_x_13:
[----:B------:R-:W-:-:S07]  /*1030*/  FADD.FTZ R0, R0, R3 ;  /* 0x0000000300007221 */ /* 0x000fce0000010000 */
.L_x_19:
[----:B------:R-:W-:Y:S01]  /*1040*/  MOV R8, R6 ;  /* 0x0000000600087202 */ /* 0x000fe20000000f00 */
[----:B------:R-:W-:-:S04]  /*1050*/  IMAD.MOV.U32 R9, RZ, RZ, 0x0 ;  /* 0x00000000ff097424 */ /* 0x000fc800078e00ff */
[----:B0-----:R-:W-:Y:S05]  /*1060*/  RET.REL.NODEC R8 `(_Z23compute_mean_var_kernelPKfPfS1_iiii) ;  /* 0xffffffec08e47950 */ /* 0x001fea0003c3ffff */
.L_x_20:
[----:B------:R-:W-:-:S00]  /*1070*/  BRA `(.L_x_20) ;  /* 0xfffffffc00fc7947 */ /* 0x000fc0000383ffff */
[----:B------:R-:W-:-:S00]  /*1080*/  NOP ;  /* 0x0000000000007918 */ /* 0x000fc00000000000 */
[----:B------:R-:W-:-:S00]  /*1090*/  NOP ;  /* 0x0000000000007918 */ /* 0x000fc00000000000 */
[----:B------:R-:W-:-:S00]  /*10a0*/  NOP ;  /* 0x0000000000007918 */ /* 0x000fc00000000000 */
[----:B------:R-:W-:-:S00]  /*10b0*/  NOP ;  /* 0x0000000000007918 */ /* 0x000fc00000000000 */
[----:B------:R-:W-:-:S00]  /*10c0*/  NOP ;  /* 0x0000000000007918 */ /* 0x000fc00000000000 */
[----:B------:R-:W-:-:S00]  /*10d0*/  NOP ;  /* 0x0000000000007918 */ /* 0x000fc00000000000 */
[----:B------:R-:W-:-:S00]  /*10e0*/  NOP ;  /* 0x0000000000007918 */ /* 0x000fc00000000000 */
[----:B------:R-:W-:-:S00]  /*10f0*/  NOP ;  /* 0x0000000000007918 */ /* 0x000fc00000000000 */
.L_x_21:


//--------------------- .nv.shared._Z23compute_mean_var_kernelPKfPfS1_iiii --------------------------
	.section	.nv.shared._Z23compute_mean_var_kernelPKfPfS1_iiii,"aw",@nobits
	.sectionflags	@""
	.align	16
	.zero		1024


//--------------------- .nv.shared.reserved.0     --------------------------
	.section	.nv.shared.reserved.0,"aw",@nobits
	.weak		__nv_reservedSMEM_offset_0_alias
	.size		__nv_reservedSMEM_offset_0_alias, 0, 64
	.other		__nv_reservedSMEM_offset_0_alias,@"STO_CUDA_RESERVED_SHARED STV_DEFAULT"
__nv_reservedSMEM_offset_0_alias:
	.zero		0
	.zero		64


//--------------------- .nv.constant0._Z23compute_mean_var_kernelPKfPfS1_iiii --------------------------
	.section	.nv.constant0._Z23compute_mean_var_kernelPKfPfS1_iiii,"a",@progbits
	.sectionflags	@""
	.align	4
.nv.constant0._Z23compute_mean_var_kernelPKfPfS1_iiii:
	.zero		936


//--------------------- SYMBOLS --------------------------

	.type		.nv.reservedSmem.offset0,@object
	.size		.nv.reservedSmem.offset0,0x4
	.type		.nv.reservedSmem.cap,@object
	.size		.nv.reservedSmem.cap,0x4
